//
// Generated by NVIDIA NVVM Compiler
//
// Compiler Build ID: CL-36424714
// Cuda compilation tools, release 13.0, V13.0.88
// Based on NVVM 20.0.0
//

.version 9.0
.target sm_100
.address_size 64

	// .globl	_Z11copy_vectorPfi
// _ZZ11copy_vectorPfiE9temp_data has been demoted

.visible .entry _Z11copy_vectorPfi(
	.param .u64 .ptr .align 1 _Z11copy_vectorPfi_param_0,
	.param .u32 _Z11copy_vectorPfi_param_1
)
{
	.reg .pred 	%p<10>;
	.reg .b32 	%r<76>;
	.reg .b32 	%f<48>;
	.reg .b64 	%rd<5>;
	// demoted variable
	.shared .align 4 .b8 _ZZ11copy_vectorPfiE9temp_data[1024];
	ld.param.u64 	%rd2, [_Z11copy_vectorPfi_param_0];
	ld.param.u32 	%r29, [_Z11copy_vectorPfi_param_1];
	mov.u32 	%r1, %tid.x;
	mov.u32 	%r30, %ctaid.x;
	mov.u32 	%r2, %ntid.x;
	mad.lo.s32 	%r3, %r30, %r2, %r1;
	setp.ge.s32 	%p1, %r3, %r29;
	@%p1 bra 	$L__BB0_13;
	cvta.to.global.u64 	%rd3, %rd2;
	mul.wide.s32 	%rd4, %r3, 4;
	add.s64 	%rd1, %rd3, %rd4;
	ld.global.f32 	%f1, [%rd1];
	shl.b32 	%r33, %r1, 2;
	mov.u32 	%r34, _ZZ11copy_vectorPfiE9temp_data;
	add.s32 	%r35, %r34, %r33;
	st.shared.f32 	[%r35], %f1;
	bar.sync 	0;
	and.b32  	%r4, %r2, 7;
	setp.lt.u32 	%p2, %r2, 8;
	mov.b32 	%r70, 0;
	mov.u32 	%r75, %r70;
	@%p2 bra 	$L__BB0_4;
	and.b32  	%r70, %r2, 2040;
	add.s32 	%r63, %r34, 16;
	and.b32  	%r39, %r2, -8;
	neg.s32 	%r64, %r39;
	mov.b32 	%r75, 0;
$L__BB0_3:
	.pragma "nounroll";
	ld.shared.f32 	%f2, [%r63+-16];
	cvt.rn.f32.s32 	%f3, %r75;
	add.f32 	%f4, %f2, %f3;
	cvt.rzi.s32.f32 	%r40, %f4;
	ld.shared.f32 	%f5, [%r63+-12];
	cvt.rn.f32.s32 	%f6, %r40;
	add.f32 	%f7, %f5, %f6;
	cvt.rzi.s32.f32 	%r41, %f7;
	ld.shared.f32 	%f8, [%r63+-8];
	cvt.rn.f32.s32 	%f9, %r41;
	add.f32 	%f10, %f8, %f9;
	cvt.rzi.s32.f32 	%r42, %f10;
	ld.shared.f32 	%f11, [%r63+-4];
	cvt.rn.f32.s32 	%f12, %r42;
	add.f32 	%f13, %f11, %f12;
	cvt.rzi.s32.f32 	%r43, %f13;
	ld.shared.f32 	%f14, [%r63];
	cvt.rn.f32.s32 	%f15, %r43;
	add.f32 	%f16, %f14, %f15;
	cvt.rzi.s32.f32 	%r44, %f16;
	ld.shared.f32 	%f17, [%r63+4];
	cvt.rn.f32.s32 	%f18, %r44;
	add.f32 	%f19, %f17, %f18;
	cvt.rzi.s32.f32 	%r45, %f19;
	ld.shared.f32 	%f20, [%r63+8];
	cvt.rn.f32.s32 	%f21, %r45;
	add.f32 	%f22, %f20, %f21;
	cvt.rzi.s32.f32 	%r46, %f22;
	ld.shared.f32 	%f23, [%r63+12];
	cvt.rn.f32.s32 	%f24, %r46;
	add.f32 	%f25, %f23, %f24;
	cvt.rzi.s32.f32 	%r75, %f25;
	add.s32 	%r64, %r64, 8;
	add.s32 	%r63, %r63, 32;
	setp.ne.s32 	%p3, %r64, 0;
	@%p3 bra 	$L__BB0_3;
$L__BB0_4:
	setp.eq.s32 	%p4, %r4, 0;
	@%p4 bra 	$L__BB0_12;
	and.b32  	%r16, %r2, 3;
	setp.lt.u32 	%p5, %r4, 4;
	@%p5 bra 	$L__BB0_7;
	shl.b32 	%r48, %r70, 2;
	add.s32 	%r50, %r34, %r48;
	ld.shared.f32 	%f26, [%r50];
	cvt.rn.f32.s32 	%f27, %r75;
	add.f32 	%f28, %f26, %f27;
	cvt.rzi.s32.f32 	%r51, %f28;
	ld.shared.f32 	%f29, [%r50+4];
	cvt.rn.f32.s32 	%f30, %r51;
	add.f32 	%f31, %f29, %f30;
	cvt.rzi.s32.f32 	%r52, %f31;
	ld.shared.f32 	%f32, [%r50+8];
	cvt.rn.f32.s32 	%f33, %r52;
	add.f32 	%f34, %f32, %f33;
	cvt.rzi.s32.f32 	%r53, %f34;
	ld.shared.f32 	%f35, [%r50+12];
	cvt.rn.f32.s32 	%f36, %r53;
	add.f32 	%f37, %f35, %f36;
	cvt.rzi.s32.f32 	%r75, %f37;
	add.s32 	%r70, %r70, 4;
$L__BB0_7:
	setp.eq.s32 	%p6, %r16, 0;
	@%p6 bra 	$L__BB0_12;
	setp.eq.s32 	%p7, %r16, 1;
	@%p7 bra 	$L__BB0_10;
	shl.b32 	%r55, %r70, 2;
	add.s32 	%r57, %r34, %r55;
	ld.shared.f32 	%f38, [%r57];
	cvt.rn.f32.s32 	%f39, %r75;
	add.f32 	%f40, %f38, %f39;
	cvt.rzi.s32.f32 	%r58, %f40;
	ld.shared.f32 	%f41, [%r57+4];
	cvt.rn.f32.s32 	%f42, %r58;
	add.f32 	%f43, %f41, %f42;
	cvt.rzi.s32.f32 	%r75, %f43;
	add.s32 	%r70, %r70, 2;
$L__BB0_10:
	and.b32  	%r59, %r2, 1;
	setp.eq.b32 	%p8, %r59, 1;
	not.pred 	%p9, %p8;
	@%p9 bra 	$L__BB0_12;
	shl.b32 	%r60, %r70, 2;
	add.s32 	%r62, %r34, %r60;
	ld.shared.f32 	%f44, [%r62];
	cvt.rn.f32.s32 	%f45, %r75;
	add.f32 	%f46, %f44, %f45;
	cvt.rzi.s32.f32 	%r75, %f46;
$L__BB0_12:
	cvt.rn.f32.s32 	%f47, %r75;
	st.global.f32 	[%rd1], %f47;
$L__BB0_13:
	ret;

}


// ===== COMPILED SASS (sm_100) =====

	.target	sm_100

	.elftype	@"ET_EXEC"


//--------------------- .note.nv.tkinfo           --------------------------
	.section	.note.nv.tkinfo,"",@"SHT_NOTE"
	.sectionflags	@"SHF_NOTE_NV_TKINFO"
	.tkinfo
        /*0018*/ 	.word	0x00000002
        /*0030*/ 	.string	""
        /*0030*/ 	.string	"ptxas"
        /*0030*/ 	.string	"Cuda compilation tools, release 13.0, V13.0.88"
        /*0030*/ 	.string	"Build cuda_13.0.r13.0/compiler.36424714_0"
        /*0030*/ 	.string	"-arch sm_100 -m 64 "



//--------------------- .note.nv.cuinfo           --------------------------
	.section	.note.nv.cuinfo,"",@"SHT_NOTE"
	.sectionflags	@"SHF_NOTE_NV_CUINFO"
        /*0018*/ 	.short	0x0002
        /*001a*/ 	.short	0x0064
        /*001c*/ 	.short	0x0082
	.zero		2


//--------------------- .nv.info                  --------------------------
	.section	.nv.info,"",@"SHT_CUDA_INFO"
	.align	4


	//----- nvinfo : EIATTR_REGCOUNT
	.align		4
        /*0000*/ 	.byte	0x04, 0x2f
        /*0002*/ 	.short	(.L_1 - .L_0)
	.align		4
.L_0:
        /*0004*/ 	.word	index@(_Z11copy_vectorPfi)
        /*0008*/ 	.word	0x00000015


	//----- nvinfo : EIATTR_FRAME_SIZE
	.align		4
.L_1:
        /*000c*/ 	.byte	0x04, 0x11
        /*000e*/ 	.short	(.L_3 - .L_2)
	.align		4
.L_2:
        /*0010*/ 	.word	index@(_Z11copy_vectorPfi)
        /*0014*/ 	.word	0x00000000


	//----- nvinfo : EIATTR_MIN_STACK_SIZE
	.align		4
.L_3:
        /*0018*/ 	.byte	0x04, 0x12
        /*001a*/ 	.short	(.L_5 - .L_4)
	.align		4
.L_4:
        /*001c*/ 	.word	index@(_Z11copy_vectorPfi)
        /*0020*/ 	.word	0x00000000
.L_5:


//--------------------- .nv.compat                --------------------------
	.section	.nv.compat,"",@"SHT_CUDA_COMPAT_INFO"
	.align	4
        /*0000*/ 	.byte	0x02, 0x09, 0x00, 0x00, 0x02, 0x02, 0x01, 0x00, 0x02, 0x05, 0x05, 0x00, 0x03, 0x07, 0x01, 0x01
        /*0010*/ 	.byte	0x02, 0x03, 0x00, 0x00, 0x02, 0x06, 0x01, 0x00, 0x04, 0x0b, 0x08, 0x00, 0x09, 0x00, 0x00, 0x00
        /*0020*/ 	.byte	0x00, 0x00, 0x00, 0x00


//--------------------- .nv.info._Z11copy_vectorPfi --------------------------
	.section	.nv.info._Z11copy_vectorPfi,"",@"SHT_CUDA_INFO"
	.sectionflags	@""
	.align	4


	//----- nvinfo : EIATTR_CUDA_API_VERSION
	.align		4
        /*0000*/ 	.byte	0x04, 0x37
        /*0002*/ 	.short	(.L_7 - .L_6)
.L_6:
        /*0004*/ 	.word	0x00000082


	//----- nvinfo : EIATTR_KPARAM_INFO
	.align		4
.L_7:
        /*0008*/ 	.byte	0x04, 0x17
        /*000a*/ 	.short	(.L_9 - .L_8)
.L_8:
        /*000c*/ 	.word	0x00000000
        /*0010*/ 	.short	0x0001
        /*0012*/ 	.short	0x0008
        /*0014*/ 	.byte	0x00, 0xf0, 0x11, 0x00


	//----- nvinfo : EIATTR_KPARAM_INFO
	.align		4
.L_9:
        /*0018*/ 	.byte	0x04, 0x17
        /*001a*/ 	.short	(.L_11 - .L_10)
.L_10:
        /*001c*/ 	.word	0x00000000
        /*0020*/ 	.short	0x0000
        /*0022*/ 	.short	0x0000
        /*0024*/ 	.byte	0x00, 0xf5, 0x21, 0x00


	//----- nvinfo : EIATTR_SPARSE_MMA_MASK
	.align		4
.L_11:
        /*0028*/ 	.byte	0x03, 0x50
        /*002a*/ 	.short	0x0000


	//----- nvinfo : EIATTR_MAXREG_COUNT
	.align		4
        /*002c*/ 	.byte	0x03, 0x1b
        /*002e*/ 	.short	0x00ff


	//----- nvinfo : EIATTR_NUM_BARRIERS
	.align		4
        /*0030*/ 	.byte	0x02, 0x4c
        /*0032*/ 	.byte	0x01
	.zero		1


	//----- nvinfo : EIATTR_MERCURY_ISA_VERSION
	.align		4
        /*0034*/ 	.byte	0x03, 0x5f
        /*0036*/ 	.short	0x0101


	//----- nvinfo : EIATTR_VRC_CTA_INIT_COUNT
	.align		4
        /*0038*/ 	.byte	0x02, 0x4a
	.zero		1
	.zero		1


	//----- nvinfo : EIATTR_EXIT_INSTR_OFFSETS
	.align		4
        /*003c*/ 	.byte	0x04, 0x1c
        /*003e*/ 	.short	(.L_13 - .L_12)


	//   ....[0]....
.L_12:
        /*0040*/ 	.word	0x00000070


	//   ....[1]....
        /*0044*/ 	.word	0x00000650


	//----- nvinfo : EIATTR_CBANK_PARAM_SIZE
	.align		4
.L_13:
        /*0048*/ 	.byte	0x03, 0x19
        /*004a*/ 	.short	0x000c


	//----- nvinfo : EIATTR_PARAM_CBANK
	.align		4
        /*004c*/ 	.byte	0x04, 0x0a
        /*004e*/ 	.short	(.L_15 - .L_14)
	.align		4
.L_14:
        /*0050*/ 	.word	index@(.nv.constant0._Z11copy_vectorPfi)
        /*0054*/ 	.short	0x0380
        /*0056*/ 	.short	0x000c


	//----- nvinfo : EIATTR_SW_WAR
	.align		4
.L_15:
        /*0058*/ 	.byte	0x04, 0x36
        /*005a*/ 	.short	(.L_17 - .L_16)
.L_16:
        /*005c*/ 	.word	0x00000008
.L_17:


//--------------------- .nv.callgraph             --------------------------
	.section	.nv.callgraph,"",@"SHT_CUDA_CALLGRAPH"
	.align	4
	.sectionentsize	8
	.align		4
        /*0000*/ 	.word	0x00000000
	.align		4
        /*0004*/ 	.word	0xffffffff
	.align		4
        /*0008*/ 	.word	0x00000000
	.align		4
        /*000c*/ 	.word	0xfffffffe
	.align		4
        /*0010*/ 	.word	0x00000000
	.align		4
        /*0014*/ 	.word	0xfffffffd
	.align		4
        /*0018*/ 	.word	0x00000000
	.align		4
        /*001c*/ 	.word	0xfffffffc


//--------------------- .text._Z11copy_vectorPfi  --------------------------
	.section	.text._Z11copy_vectorPfi,"ax",@progbits
	.align	128
        .global         _Z11copy_vectorPfi
        .type           _Z11copy_vectorPfi,@function
        .size           _Z11copy_vectorPfi,(.L_x_6 - _Z11copy_vectorPfi)
        .other          _Z11copy_vectorPfi,@"STO_CUDA_ENTRY STV_DEFAULT"
_Z11copy_vectorPfi:
.text._Z11copy_vectorPfi:
[----:B------:R-:W-:Y:S01]  /*0000*/  LDC R1, c[0x0][0x37c] ;  /* 0x0000df00ff017b82 */ /* 0x000fe20000000800 */
[----:B------:R-:W0:Y:S07]  /*0010*/  S2R R7, SR_TID.X ;  /* 0x0000000000077919 */ /* 0x000e2e0000002100 */
[----:B------:R-:W0:Y:S01]  /*0020*/  S2UR UR4, SR_CTAID.X ;  /* 0x00000000000479c3 */ /* 0x000e220000002500 */
[----:B------:R-:W1:Y:S07]  /*0030*/  LDCU UR5, c[0x0][0x388] ;  /* 0x00007100ff0577ac */ /* 0x000e6e0008000800 */
[----:B------:R-:W0:Y:S02]  /*0040*/  LDC R0, c[0x0][0x360] ;  /* 0x0000d800ff007b82 */ /* 0x000e240000000800 */
[----:B0-----:R-:W-:-:S05]  /*0050*/  IMAD R5, R0, UR4, R7 ;  /* 0x0000000400057c24 */ /* 0x001fca000f8e0207 */
[----:B-1----:R-:W-:-:S13]  /*0060*/  ISETP.GE.AND P0, PT, R5, UR5, PT ;  /* 0x0000000505007c0c */ /* 0x002fda000bf06270 */
[----:B------:R-:W-:Y:S05]  /*0070*/  @P0 EXIT ;  /* 0x000000000000094d */ /* 0x000fea0003800000 */
[----:B------:R-:W0:Y:S01]  /*0080*/  LDC.64 R2, c[0x0][0x380] ;  /* 0x0000e000ff027b82 */ /* 0x000e220000000a00 */
[----:B------:R-:W1:Y:S01]  /*0090*/  LDCU.64 UR4, c[0x0][0x358] ;  /* 0x00006b00ff0477ac */ /* 0x000e620008000a00 */
[----:B0-----:R-:W-:-:S05]  /*00a0*/  IMAD.WIDE R2, R5, 0x4, R2 ;  /* 0x0000000405027825 */ /* 0x001fca00078e0202 */
[----:B-1----:R-:W2:Y:S01]  /*00b0*/  LDG.E R4, desc[UR4][R2.64] ;  /* 0x0000000402047981 */ /* 0x002ea2000c1e1900 */
[----:B------:R-:W-:Y:S01]  /*00c0*/  MOV R12, 0x400 ;  /* 0x00000400000c7802 */ /* 0x000fe20000000f00 */
[----:B------:R-:W-:Y:S01]  /*00d0*/  IMAD.MOV.U32 R15, RZ, RZ, RZ ;  /* 0x000000ffff0f7224 */ /* 0x000fe200078e00ff */
[C---:B------:R-:W-:Y:S01]  /*00e0*/  ISETP.GE.U32.AND P1, PT, R0.reuse, 0x8, PT ;  /* 0x000000080000780c */ /* 0x040fe20003f26070 */
[----:B------:R-:W0:Y:S01]  /*00f0*/  S2R R5, SR_CgaCtaId ;  /* 0x0000000000057919 */ /* 0x000e220000008800 */
[----:B------:R-:W-:Y:S01]  /*0100*/  LOP3.LUT R13, R0, 0x7, RZ, 0xc0, !PT ;  /* 0x00000007000d7812 */ /* 0x000fe200078ec0ff */
[----:B------:R-:W-:-:S03]  /*0110*/  IMAD.MOV.U32 R8, RZ, RZ, RZ ;  /* 0x000000ffff087224 */ /* 0x000fc600078e00ff */
[----:B------:R-:W-:Y:S02]  /*0120*/  ISETP.NE.AND P0, PT, R13, RZ, PT ;  /* 0x000000ff0d00720c */ /* 0x000fe40003f05270 */
[----:B0-----:R-:W-:-:S05]  /*0130*/  LEA R12, R5, R12, 0x18 ;  /* 0x0000000c050c7211 */ /* 0x001fca00078ec0ff */
[----:B------:R-:W-:-:S05]  /*0140*/  IMAD R5, R7, 0x4, R12 ;  /* 0x0000000407057824 */ /* 0x000fca00078e020c */
[----:B--2---:R0:W-:Y:S01]  /*0150*/  STS [R5], R4 ;  /* 0x0000000405007388 */ /* 0x0041e20000000800 */
[----:B------:R-:W-:Y:S06]  /*0160*/  BAR.SYNC.DEFER_BLOCKING 0x0 ;  /* 0x0000000000007b1d */ /* 0x000fec0000010000 */
[----:B------:R-:W-:Y:S05]  /*0170*/  @!P1 BRA `(.L_x_0) ;  /* 0x00000000008c9947 */ /* 0x000fea0003800000 */
[----:B------:R-:W-:Y:S01]  /*0180*/  LOP3.LUT R16, R0, 0xfffffff8, RZ, 0xc0, !PT ;  /* 0xfffffff800107812 */ /* 0x000fe200078ec0ff */
[----:B------:R-:W-:Y:S01]  /*0190*/  VIADD R14, R12, 0x10 ;  /* 0x000000100c0e7836 */ /* 0x000fe20000000000 */
[----:B------:R-:W-:Y:S01]  /*01a0*/  LOP3.LUT R15, R0, 0x7f8, RZ, 0xc0, !PT ;  /* 0x000007f8000f7812 */ /* 0x000fe200078ec0ff */
[----:B------:R-:W-:Y:S02]  /*01b0*/  IMAD.MOV.U32 R8, RZ, RZ, RZ ;  /* 0x000000ffff087224 */ /* 0x000fe400078e00ff */
[----:B------:R-:W-:-:S07]  /*01c0*/  IMAD.MOV R16, RZ, RZ, -R16 ;  /* 0x000000ffff107224 */ /* 0x000fce00078e0a10 */
.L_x_1:
[----:B01----:R-:W0:Y:S01]  /*01d0*/  LDS.128 R4, [R14+-0x10] ;  /* 0xfffff0000e047984 */ /* 0x003e220000000c00 */
[----:B--2---:R-:W-:Y:S01]  /*01e0*/  I2FP.F32.S32 R9, R8 ;  /* 0x0000000800097245 */ /* 0x004fe20000201400 */
[----:B------:R-:W-:-:S05]  /*01f0*/  VIADD R16, R16, 0x8 ;  /* 0x0000000810107836 */ /* 0x000fca0000000000 */
[----:B------:R-:W-:Y:S01]  /*0200*/  ISETP.NE.AND P1, PT, R16, RZ, PT ;  /* 0x000000ff1000720c */ /* 0x000fe20003f25270 */
[----:B0-----:R-:W-:-:S06]  /*0210*/  FADD R4, R4, R9 ;  /* 0x0000000904047221 */ /* 0x001fcc0000000000 */
[----:B------:R-:W0:Y:S02]  /*0220*/  F2I.TRUNC.NTZ R4, R4 ;  /* 0x0000000400047305 */ /* 0x000e24000020f100 */
[----:B0-----:R-:W-:-:S05]  /*0230*/  I2FP.F32.S32 R8, R4 ;  /* 0x0000000400087245 */ /* 0x001fca0000201400 */
[----:B------:R-:W-:-:S06]  /*0240*/  FADD R5, R8, R5 ;  /* 0x0000000508057221 */ /* 0x000fcc0000000000 */
[----:B------:R-:W0:Y:S02]  /*0250*/  F2I.TRUNC.NTZ R5, R5 ;  /* 0x0000000500057305 */ /* 0x000e24000020f100 */
[----:B0-----:R-:W-:-:S05]  /*0260*/  I2FP.F32.S32 R9, R5 ;  /* 0x0000000500097245 */ /* 0x001fca0000201400 */
[----:B------:R-:W-:Y:S02]  /*0270*/  FADD R6, R9, R6 ;  /* 0x0000000609067221 */ /* 0x000fe40000000000 */
[----:B------:R0:W1:Y:S04]  /*0280*/  LDS.128 R8, [R14] ;  /* 0x000000000e087984 */ /* 0x0000680000000c00 */
[----:B------:R-:W2:Y:S01]  /*0290*/  F2I.TRUNC.NTZ R6, R6 ;  /* 0x0000000600067305 */ /* 0x000ea2000020f100 */
[----:B0-----:R-:W-:Y:S01]  /*02a0*/  VIADD R14, R14, 0x20 ;  /* 0x000000200e0e7836 */ /* 0x001fe20000000000 */
[----:B--2---:R-:W-:-:S05]  /*02b0*/  I2FP.F32.S32 R18, R6 ;  /* 0x0000000600127245 */ /* 0x004fca0000201400 */
[----:B------:R-:W-:-:S06]  /*02c0*/  FADD R7, R18, R7 ;  /* 0x0000000712077221 */ /* 0x000fcc0000000000 */
[----:B------:R-:W0:Y:S02]  /*02d0*/  F2I.TRUNC.NTZ R7, R7 ;  /* 0x0000000700077305 */ /* 0x000e24000020f100 */
[----:B0-----:R-:W-:-:S05]  /*02e0*/  I2FP.F32.S32 R17, R7 ;  /* 0x0000000700117245 */ /* 0x001fca0000201400 */
[----:B-1----:R-:W-:-:S06]  /*02f0*/  FADD R17, R8, R17 ;  /* 0x0000001108117221 */ /* 0x002fcc0000000000 */
[----:B------:R-:W0:Y:S02]  /*0300*/  F2I.TRUNC.NTZ R17, R17 ;  /* 0x0000001100117305 */ /* 0x000e24000020f100 */
[----:B0-----:R-:W-:-:S05]  /*0310*/  I2FP.F32.S32 R4, R17 ;  /* 0x0000001100047245 */ /* 0x001fca0000201400 */
[----:B------:R-:W-:-:S06]  /*0320*/  FADD R4, R4, R9 ;  /* 0x0000000904047221 */ /* 0x000fcc0000000000 */
[----:B------:R-:W0:Y:S02]  /*0330*/  F2I.TRUNC.NTZ R4, R4 ;  /* 0x0000000400047305 */ /* 0x000e24000020f100 */
[----:B0-----:R-:W-:-:S05]  /*0340*/  I2FP.F32.S32 R5, R4 ;  /* 0x0000000400057245 */ /* 0x001fca0000201400 */
[----:B------:R-:W-:-:S06]  /*0350*/  FADD R5, R5, R10 ;  /* 0x0000000a05057221 */ /* 0x000fcc0000000000 */
[----:B------:R-:W0:Y:S02]  /*0360*/  F2I.TRUNC.NTZ R5, R5 ;  /* 0x0000000500057305 */ /* 0x000e24000020f100 */
[----:B0-----:R-:W-:-:S05]  /*0370*/  I2FP.F32.S32 R6, R5 ;  /* 0x0000000500067245 */ /* 0x001fca0000201400 */
[----:B------:R-:W-:-:S04]  /*0380*/  FADD R6, R6, R11 ;  /* 0x0000000b06067221 */ /* 0x000fc80000000000 */
[----:B------:R1:W2:Y:S01]  /*0390*/  F2I.TRUNC.NTZ R8, R6 ;  /* 0x0000000600087305 */ /* 0x0002a2000020f100 */
[----:B------:R-:W-:Y:S05]  /*03a0*/  @P1 BRA `(.L_x_1) ;  /* 0xfffffffc00881947 */ /* 0x000fea000383ffff */
.L_x_0:
[----:B------:R-:W-:Y:S05]  /*03b0*/  @!P0 BRA `(.L_x_2) ;  /* 0x00000000009c8947 */ /* 0x000fea0003800000 */
[----:B------:R-:W-:Y:S02]  /*03c0*/  ISETP.GE.U32.AND P0, PT, R13, 0x4, PT ;  /* 0x000000040d00780c */ /* 0x000fe40003f06070 */
[----:B------:R-:W-:-:S04]  /*03d0*/  LOP3.LUT R9, R0, 0x3, RZ, 0xc0, !PT ;  /* 0x0000000300097812 */ /* 0x000fc800078ec0ff */
[----:B------:R-:W-:-:S07]  /*03e0*/  ISETP.NE.AND P1, PT, R9, RZ, PT ;  /* 0x000000ff0900720c */ /* 0x000fce0003f25270 */
[----:B------:R-:W-:Y:S06]  /*03f0*/  @!P0 BRA `(.L_x_3) ;  /* 0x0000000000408947 */ /* 0x000fec0003800000 */
[C---:B-1----:R-:W-:Y:S01]  /*0400*/  IMAD R6, R15.reuse, 0x4, R12 ;  /* 0x000000040f067824 */ /* 0x042fe200078e020c */
[----:B0-2---:R-:W-:Y:S01]  /*0410*/  I2FP.F32.S32 R5, R8 ;  /* 0x0000000800057245 */ /* 0x005fe20000201400 */
[----:B------:R-:W-:-:S03]  /*0420*/  VIADD R15, R15, 0x4 ;  /* 0x000000040f0f7836 */ /* 0x000fc60000000000 */
[----:B------:R-:W0:Y:S02]  /*0430*/  LDS.64 R10, [R6] ;  /* 0x00000000060a7984 */ /* 0x000e240000000a00 */
[----:B0-----:R-:W-:Y:S02]  /*0440*/  FADD R10, R10, R5 ;  /* 0x000000050a0a7221 */ /* 0x001fe40000000000 */
[----:B------:R-:W0:Y:S04]  /*0450*/  LDS.64 R4, [R6+0x8] ;  /* 0x0000080006047984 */ /* 0x000e280000000a00 */
[----:B------:R-:W1:Y:S02]  /*0460*/  F2I.TRUNC.NTZ R10, R10 ;  /* 0x0000000a000a7305 */ /* 0x000e64000020f100 */
[----:B-1----:R-:W-:-:S05]  /*0470*/  I2FP.F32.S32 R8, R10 ;  /* 0x0000000a00087245 */ /* 0x002fca0000201400 */
[----:B------:R-:W-:-:S06]  /*0480*/  FADD R11, R8, R11 ;  /* 0x0000000b080b7221 */ /* 0x000fcc0000000000 */
[----:B------:R-:W1:Y:S02]  /*0490*/  F2I.TRUNC.NTZ R11, R11 ;  /* 0x0000000b000b7305 */ /* 0x000e64000020f100 */
[----:B-1----:R-:W-:-:S05]  /*04a0*/  I2FP.F32.S32 R7, R11 ;  /* 0x0000000b00077245 */ /* 0x002fca0000201400 */
[----:B0-----:R-:W-:-:S06]  /*04b0*/  FADD R4, R4, R7 ;  /* 0x0000000704047221 */ /* 0x001fcc0000000000 */
[----:B------:R-:W0:Y:S02]  /*04c0*/  F2I.TRUNC.NTZ R4, R4 ;  /* 0x0000000400047305 */ /* 0x000e24000020f100 */
[----:B0-----:R-:W-:-:S05]  /*04d0*/  I2FP.F32.S32 R8, R4 ;  /* 0x0000000400087245 */ /* 0x001fca0000201400 */
[----:B------:R-:W-:-:S06]  /*04e0*/  FADD R8, R8, R5 ;  /* 0x0000000508087221 */ /* 0x000fcc0000000000 */
[----:B------:R-:W3:Y:S02]  /*04f0*/  F2I.TRUNC.NTZ R8, R8 ;  /* 0x0000000800087305 */ /* 0x000ee4000020f100 */
.L_x_3:
[----:B------:R-:W-:Y:S05]  /*0500*/  @!P1 BRA `(.L_x_2) ;  /* 0x0000000000489947 */ /* 0x000fea0003800000 */
[----:B------:R-:W-:Y:S02]  /*0510*/  ISETP.NE.AND P0, PT, R9, 0x1, PT ;  /* 0x000000010900780c */ /* 0x000fe40003f05270 */
[----:B------:R-:W-:-:S04]  /*0520*/  LOP3.LUT R0, R0, 0x1, RZ, 0xc0, !PT ;  /* 0x0000000100007812 */ /* 0x000fc800078ec0ff */
[----:B------:R-:W-:-:S07]  /*0530*/  ISETP.NE.U32.AND P1, PT, R0, 0x1, PT ;  /* 0x000000010000780c */ /* 0x000fce0003f25070 */
[----:B------:R-:W-:Y:S06]  /*0540*/  @!P0 BRA `(.L_x_4) ;  /* 0x0000000000248947 */ /* 0x000fec0003800000 */
[C---:B------:R-:W-:Y:S01]  /*0550*/  IMAD R0, R15.reuse, 0x4, R12 ;  /* 0x000000040f007824 */ /* 0x040fe200078e020c */
[----:B--23--:R-:W-:Y:S01]  /*0560*/  I2FP.F32.S32 R7, R8 ;  /* 0x0000000800077245 */ /* 0x00cfe20000201400 */
[----:B------:R-:W-:-:S03]  /*0570*/  VIADD R15, R15, 0x2 ;  /* 0x000000020f0f7836 */ /* 0x000fc60000000000 */
[----:B0-----:R-:W0:Y:S02]  /*0580*/  LDS.64 R4, [R0] ;  /* 0x0000000000047984 */ /* 0x001e240000000a00 */
[----:B0-----:R-:W-:-:S06]  /*0590*/  FADD R4, R4, R7 ;  /* 0x0000000704047221 */ /* 0x001fcc0000000000 */
[----:B------:R-:W1:Y:S02]  /*05a0*/  F2I.TRUNC.NTZ R4, R4 ;  /* 0x0000000400047305 */ /* 0x000e64000020f100 */
[----:B-1----:R-:W-:-:S05]  /*05b0*/  I2FP.F32.S32 R6, R4 ;  /* 0x0000000400067245 */ /* 0x002fca0000201400 */
[----:B------:R-:W-:-:S04]  /*05c0*/  FADD R5, R6, R5 ;  /* 0x0000000506057221 */ /* 0x000fc80000000000 */
[----:B------:R4:W0:Y:S03]  /*05d0*/  F2I.TRUNC.NTZ R8, R5 ;  /* 0x0000000500087305 */ /* 0x000826000020f100 */
.L_x_4:
[----:B------:R-:W-:Y:S01]  /*05e0*/  @!P1 IMAD R12, R15, 0x4, R12 ;  /* 0x000000040f0c9824 */ /* 0x000fe200078e020c */
[----:B0-234-:R-:W-:-:S05]  /*05f0*/  @!P1 I2FP.F32.S32 R5, R8 ;  /* 0x0000000800059245 */ /* 0x01dfca0000201400 */
[----:B------:R-:W0:Y:S02]  /*0600*/  @!P1 LDS R12, [R12] ;  /* 0x000000000c0c9984 */ /* 0x000e240000000800 */
[----:B0-----:R-:W-:-:S04]  /*0610*/  @!P1 FADD R0, R5, R12 ;  /* 0x0000000c05009221 */ /* 0x001fc80000000000 */
[----:B------:R4:W0:Y:S03]  /*0620*/  @!P1 F2I.TRUNC.NTZ R8, R0 ;  /* 0x0000000000089305 */ /* 0x000826000020f100 */
.L_x_2:
[----:B0-23--:R-:W-:-:S05]  /*0630*/  I2FP.F32.S32 R5, R8 ;  /* 0x0000000800057245 */ /* 0x00dfca0000201400 */
[----:B------:R-:W-:Y:S01]  /*0640*/  STG.E desc[UR4][R2.64], R5 ;  /* 0x0000000502007986 */ /* 0x000fe2000c101904 */
[----:B------:R-:W-:Y:S05]  /*0650*/  EXIT ;  /* 0x000000000000794d */ /* 0x000fea0003800000 */
.L_x_5:
[----:B------:R-:W-:-:S00]  /*0660*/  BRA `(.L_x_5) ;  /* 0xfffffffc00fc7947 */ /* 0x000fc0000383ffff */
[----:B------:R-:W-:-:S00]  /*0670*/  NOP ;  /* 0x0000000000007918 */ /* 0x000fc00000000000 */
        /* <DEDUP_REMOVED lines=8> */
.L_x_6:


//--------------------- .nv.shared._Z11copy_vectorPfi --------------------------
	.section	.nv.shared._Z11copy_vectorPfi,"aw",@nobits
	.sectionflags	@""
	.align	4
.nv.shared._Z11copy_vectorPfi:
	.zero		2048


//--------------------- .nv.shared.reserved.0     --------------------------
	.section	.nv.shared.reserved.0,"aw",@nobits
	.weak		__nv_reservedSMEM_offset_0_alias
	.size		__nv_reservedSMEM_offset_0_alias, 0, 64
	.other		__nv_reservedSMEM_offset_0_alias,@"STO_CUDA_RESERVED_SHARED STV_DEFAULT"
__nv_reservedSMEM_offset_0_alias:
	.zero		0
	.zero		64


//--------------------- .nv.constant0._Z11copy_vectorPfi --------------------------
	.section	.nv.constant0._Z11copy_vectorPfi,"a",@progbits
	.sectionflags	@""
	.align	4
.nv.constant0._Z11copy_vectorPfi:
	.zero		908


//--------------------- SYMBOLS --------------------------

	.type		.nv.reservedSmem.offset0,@object
	.size		.nv.reservedSmem.offset0,0x4
	.type		.nv.reservedSmem.cap,@object
	.size		.nv.reservedSmem.cap,0x4
